	.headerflags	@"EF_CUDA_TEXMODE_UNIFIED EF_CUDA_64BIT_ADDRESS EF_CUDA_ACCELERATORS EF_CUDA_SM90 EF_CUDA_VIRTUAL_SM(EF_CUDA_SM90)"
	.elftype	@"ET_EXEC"


//--------------------- .nv.info                  --------------------------
	.section	.nv.info,"",@"SHT_CUDA_INFO"
	.align	4


	//----- nvinfo : EIATTR_REGCOUNT
	.align		4
        /*0000*/ 	.byte	0x04, 0x2f
        /*0002*/ 	.short	(.L_3 - .L_2)
	.align		4
.L_2:
        /*0004*/ 	.word	index@(triton_poi_fused__native_batch_norm_legit_no_training_relu_1)
        /*0008*/ 	.word	0x00000011


	//----- nvinfo : EIATTR_MIN_STACK_SIZE
	.align		4
.L_3:
        /*000c*/ 	.byte	0x04, 0x12
        /*000e*/ 	.short	(.L_5 - .L_4)
	.align		4
.L_4:
        /*0010*/ 	.word	index@(triton_poi_fused__native_batch_norm_legit_no_training_relu_1)
        /*0014*/ 	.word	0x00000000


	//----- nvinfo : EIATTR_FRAME_SIZE
	.align		4
.L_5:
        /*0018*/ 	.byte	0x04, 0x11
        /*001a*/ 	.short	(.L_7 - .L_6)
	.align		4
.L_6:
        /*001c*/ 	.word	index@(triton_poi_fused__native_batch_norm_legit_no_training_relu_1)
        /*0020*/ 	.word	0x00000000


	//----- nvinfo : EIATTR_MIN_STACK_SIZE
	.align		4
.L_7:
        /*0024*/ 	.byte	0x04, 0x12
        /*0026*/ 	.short	(.L_9 - .L_8)
	.align		4
.L_8:
        /*0028*/ 	.word	index@(triton_poi_fused__native_batch_norm_legit_no_training_relu_1)
        /*002c*/ 	.word	0x00000000
.L_9:


//--------------------- .nv.info.triton_poi_fused__native_batch_norm_legit_no_training_relu_1 --------------------------
	.section	.nv.info.triton_poi_fused__native_batch_norm_legit_no_training_relu_1,"",@"SHT_CUDA_INFO"
	.sectionflags	@""
	.align	4


	//----- nvinfo : EIATTR_CUDA_API_VERSION
	.align		4
        /*0000*/ 	.byte	0x04, 0x37
        /*0002*/ 	.short	(.L_11 - .L_10)
.L_10:
        /*0004*/ 	.word	0x0000007c


	//----- nvinfo : EIATTR_KPARAM_INFO
	.align		4
.L_11:
        /*0008*/ 	.byte	0x04, 0x17
        /*000a*/ 	.short	(.L_13 - .L_12)
.L_12:
        /*000c*/ 	.word	0x00000000
        /*0010*/ 	.short	0x0006
        /*0012*/ 	.short	0x0030
        /*0014*/ 	.byte	0x00, 0xf0, 0x11, 0x00


	//----- nvinfo : EIATTR_KPARAM_INFO
	.align		4
.L_13:
        /*0018*/ 	.byte	0x04, 0x17
        /*001a*/ 	.short	(.L_15 - .L_14)
.L_14:
        /*001c*/ 	.word	0x00000000
        /*0020*/ 	.short	0x0005
        /*0022*/ 	.short	0x0028
        /*0024*/ 	.byte	0x00, 0xf4, 0x21, 0x00


	//----- nvinfo : EIATTR_KPARAM_INFO
	.align		4
.L_15:
        /*0028*/ 	.byte	0x04, 0x17
        /*002a*/ 	.short	(.L_17 - .L_16)
.L_16:
        /*002c*/ 	.word	0x00000000
        /*0030*/ 	.short	0x0004
        /*0032*/ 	.short	0x0020
        /*0034*/ 	.byte	0x00, 0xf4, 0x21, 0x00


	//----- nvinfo : EIATTR_KPARAM_INFO
	.align		4
.L_17:
        /*0038*/ 	.byte	0x04, 0x17
        /*003a*/ 	.short	(.L_19 - .L_18)
.L_18:
        /*003c*/ 	.word	0x00000000
        /*0040*/ 	.short	0x0003
        /*0042*/ 	.short	0x0018
        /*0044*/ 	.byte	0x00, 0xf4, 0x21, 0x00


	//----- nvinfo : EIATTR_KPARAM_INFO
	.align		4
.L_19:
        /*0048*/ 	.byte	0x04, 0x17
        /*004a*/ 	.short	(.L_21 - .L_20)
.L_20:
        /*004c*/ 	.word	0x00000000
        /*0050*/ 	.short	0x0002
        /*0052*/ 	.short	0x0010
        /*0054*/ 	.byte	0x00, 0xf4, 0x21, 0x00


	//----- nvinfo : EIATTR_KPARAM_INFO
	.align		4
.L_21:
        /*0058*/ 	.byte	0x04, 0x17
        /*005a*/ 	.short	(.L_23 - .L_22)
.L_22:
        /*005c*/ 	.word	0x00000000
        /*0060*/ 	.short	0x0001
        /*0062*/ 	.short	0x0008
        /*0064*/ 	.byte	0x00, 0xf4, 0x21, 0x00


	//----- nvinfo : EIATTR_KPARAM_INFO
	.align		4
.L_23:
        /*0068*/ 	.byte	0x04, 0x17
        /*006a*/ 	.short	(.L_25 - .L_24)
.L_24:
        /*006c*/ 	.word	0x00000000
        /*0070*/ 	.short	0x0000
        /*0072*/ 	.short	0x0000
        /*0074*/ 	.byte	0x00, 0xf4, 0x21, 0x00


	//----- nvinfo : EIATTR_SPARSE_MMA_MASK
	.align		4
.L_25:
        /*0078*/ 	.byte	0x03, 0x50
        /*007a*/ 	.short	0x0000


	//----- nvinfo : EIATTR_MAXREG_COUNT
	.align		4
        /*007c*/ 	.byte	0x03, 0x1b
        /*007e*/ 	.short	0x00ff


	//----- nvinfo : EIATTR_EXIT_INSTR_OFFSETS
	.align		4
        /*0080*/ 	.byte	0x04, 0x1c
        /*0082*/ 	.short	(.L_27 - .L_26)


	//   ....[0]....
.L_26:
        /*0084*/ 	.word	0x000002b0


	//   ....[1]....
        /*0088*/ 	.word	0x000002d0


	//----- nvinfo : EIATTR_REQNTID
	.align		4
.L_27:
        /*008c*/ 	.byte	0x04, 0x10
        /*008e*/ 	.short	(.L_29 - .L_28)
.L_28:
        /*0090*/ 	.word	0x00000080
        /*0094*/ 	.word	0x00000001
        /*0098*/ 	.word	0x00000001


	//----- nvinfo : EIATTR_CBANK_PARAM_SIZE
	.align		4
.L_29:
        /*009c*/ 	.byte	0x03, 0x19
        /*009e*/ 	.short	0x0034


	//----- nvinfo : EIATTR_PARAM_CBANK
	.align		4
        /*00a0*/ 	.byte	0x04, 0x0a
        /*00a2*/ 	.short	(.L_31 - .L_30)
	.align		4
.L_30:
        /*00a4*/ 	.word	index@(.nv.constant0.triton_poi_fused__native_batch_norm_legit_no_training_relu_1)
        /*00a8*/ 	.short	0x0210
        /*00aa*/ 	.short	0x0034


	//----- nvinfo : EIATTR_SW_WAR
	.align		4
.L_31:
        /*00ac*/ 	.byte	0x04, 0x36
        /*00ae*/ 	.short	(.L_33 - .L_32)
.L_32:
        /*00b0*/ 	.word	0x00000008
.L_33:


//--------------------- .nv.callgraph             --------------------------
	.section	.nv.callgraph,"",@"SHT_CUDA_CALLGRAPH"
	.align	4
	.sectionentsize	8
	.align		4
        /*0000*/ 	.word	0x00000000
	.align		4
        /*0004*/ 	.word	0xffffffff
	.align		4
        /*0008*/ 	.word	0x00000000
	.align		4
        /*000c*/ 	.word	0xfffffffe
	.align		4
        /*0010*/ 	.word	0x00000000
	.align		4
        /*0014*/ 	.word	0xfffffffd
	.align		4
        /*0018*/ 	.word	0x00000000
	.align		4
        /*001c*/ 	.word	0xfffffffc


//--------------------- .nv.constant4             --------------------------
	.section	.nv.constant4,"a",@progbits
	.align	8
	.align		8
.nv.constant4:
        /*0000*/ 	.dword	_$_str
	.align		8
        /*0008*/ 	.dword	_$_str_$_2


//--------------------- .text.triton_poi_fused__native_batch_norm_legit_no_training_relu_1 --------------------------
	.section	.text.triton_poi_fused__native_batch_norm_legit_no_training_relu_1,"ax",@progbits
	.align	128
        .global         triton_poi_fused__native_batch_norm_legit_no_training_relu_1
        .type           triton_poi_fused__native_batch_norm_legit_no_training_relu_1,@function
        .size           triton_poi_fused__native_batch_norm_legit_no_training_relu_1,(.L_x_1 - triton_poi_fused__native_batch_norm_legit_no_training_relu_1)
        .other          triton_poi_fused__native_batch_norm_legit_no_training_relu_1,@"STO_CUDA_ENTRY STV_DEFAULT"
triton_poi_fused__native_batch_norm_legit_no_training_relu_1:
.text.triton_poi_fused__native_batch_norm_legit_no_training_relu_1:
[----:B------:R-:W0:Y:S08]  /*0000*/  LDC R1, c[0x0][0x28] ;  /* 0x00000a00ff017b82 */ /* 0x000e300000000800 */
[----:B------:R-:W1:Y:S01]  /*0010*/  LDC.64 R4, c[0x0][0x220] ;  /* 0x00008800ff047b82 */ /* 0x000e620000000a00 */
[----:B------:R-:W-:Y:S01]  /*0020*/  ULDC.64 UR4, c[0x0][0x208] ;  /* 0x0000820000047ab9 */ /* 0x000fe20000000a00 */
[----:B------:R-:W2:Y:S01]  /*0030*/  S2R R0, SR_TID.X ;  /* 0x0000000000007919 */ /* 0x000ea20000002100 */
[----:B------:R-:W3:Y:S05]  /*0040*/  S2R R3, SR_CTAID.X ;  /* 0x0000000000037919 */ /* 0x000eea0000002500 */
[----:B------:R-:W4:Y:S01]  /*0050*/  LDC.64 R12, c[0x0][0x210] ;  /* 0x00008400ff0c7b82 */ /* 0x000f220000000a00 */
[----:B-1----:R4:W5:Y:S07]  /*0060*/  LDG.E R14, desc[UR4][R4.64] ;  /* 0x00000004040e7981 */ /* 0x00296e000c1e1900 */
[----:B------:R-:W1:Y:S08]  /*0070*/  LDC.64 R6, c[0x0][0x218] ;  /* 0x00008600ff067b82 */ /* 0x000e700000000a00 */
[----:B------:R-:W1:Y:S01]  /*0080*/  LDC.64 R8, c[0x0][0x228] ;  /* 0x00008a00ff087b82 */ /* 0x000e620000000a00 */
[----:B--2---:R-:W-:-:S04]  /*0090*/  SHF.L.U32 R0, R0, 0x1, RZ ;  /* 0x0000000100007819 */ /* 0x004fc800000006ff */
[----:B------:R-:W-:-:S03]  /*00a0*/  LOP3.LUT R0, R0, 0xfe, RZ, 0xc0, !PT ;  /* 0x000000fe00007812 */ /* 0x000fc600078ec0ff */
[----:B------:R-:W2:Y:S01]  /*00b0*/  LDC.64 R10, c[0x0][0x230] ;  /* 0x00008c00ff0a7b82 */ /* 0x000ea20000000a00 */
[----:B---3--:R-:W-:Y:S02]  /*00c0*/  LEA R0, R3, R0, 0x8 ;  /* 0x0000000003007211 */ /* 0x008fe400078e40ff */
[----:B------:R-:W-:Y:S02]  /*00d0*/  CS2R R2, SRZ ;  /* 0x0000000000027805 */ /* 0x000fe4000001ff00 */
[C---:B------:R-:W-:Y:S01]  /*00e0*/  ISETP.GE.AND P0, PT, R0.reuse, 0x310, PT ;  /* 0x000003100000780c */ /* 0x040fe20003f06270 */
[C---:B----4-:R-:W-:Y:S01]  /*00f0*/  IMAD.WIDE R4, R0.reuse, 0x4, R12 ;  /* 0x0000000400047825 */ /* 0x050fe200078e020c */
[----:B-1----:R1:W3:Y:S04]  /*0100*/  LDG.E R6, desc[UR4][R6.64] ;  /* 0x0000000406067981 */ /* 0x0022e8000c1e1900 */
[----:B0-----:R-:W4:Y:S07]  /*0110*/  LDG.E R8, desc[UR4][R8.64] ;  /* 0x0000000408087981 */ /* 0x001f2e000c1e1900 */
[----:B------:R0:W3:Y:S04]  /*0120*/  @!P0 LDG.E.64 R2, desc[UR4][R4.64] ;  /* 0x0000000404028981 */ /* 0x0000e8000c1e1b00 */
[----:B--2---:R-:W4:Y:S01]  /*0130*/  LDG.E R11, desc[UR4][R10.64] ;  /* 0x000000040a0b7981 */ /* 0x004f22000c1e1900 */
[----:B-1----:R-:W-:Y:S01]  /*0140*/  HFMA2.MMA R7, -RZ, RZ, 1.625, 0 ;  /* 0x3e800000ff077435 */ /* 0x002fe200000001ff */
[----:B0-----:R-:W0:Y:S02]  /*0150*/  LDC.64 R4, c[0x0][0x238] ;  /* 0x00008e00ff047b82 */ /* 0x001e240000000a00 */
[----:B0-----:R-:W-:-:S04]  /*0160*/  IMAD.WIDE R4, R0, 0x4, R4 ;  /* 0x0000000400047825 */ /* 0x001fc800078e0204 */
[----:B-----5:R-:W-:-:S04]  /*0170*/  FADD R14, R14, 9.9999997473787516356e-06 ;  /* 0x3727c5ac0e0e7421 */ /* 0x020fc80000000000 */
[----:B------:R-:W0:Y:S02]  /*0180*/  MUFU.SQRT R12, R14 ;  /* 0x0000000e000c7308 */ /* 0x000e240000002000 */
[C---:B0-----:R-:W-:Y:S02]  /*0190*/  FSETP.GT.AND P1, PT, R12.reuse, 8.50705917302346158658e+37, PT ;  /* 0x7e8000000c00780b */ /* 0x041fe40003f24000 */
[----:B------:R-:W-:-:S11]  /*01a0*/  FSETP.GEU.AND P2, PT, R12, 1.175494350822287508e-38, PT ;  /* 0x008000000c00780b */ /* 0x000fd60003f4e000 */
[----:B------:R-:W-:-:S04]  /*01b0*/  @P1 FMUL R12, R12, 0.25 ;  /* 0x3e8000000c0c1820 */ /* 0x000fc80000400000 */
[----:B------:R-:W-:-:S06]  /*01c0*/  @!P2 FMUL R12, R12, 16777216 ;  /* 0x4b8000000c0ca820 */ /* 0x000fcc0000400000 */
[----:B------:R-:W0:Y:S01]  /*01d0*/  MUFU.RCP R12, R12 ;  /* 0x0000000c000c7308 */ /* 0x000e220000001000 */
[----:B------:R-:W-:Y:S01]  /*01e0*/  FSEL R7, R7, 1, P1 ;  /* 0x3f80000007077808 */ /* 0x000fe20000800000 */
[----:B---3--:R-:W-:-:S04]  /*01f0*/  FADD R2, -R6, R2 ;  /* 0x0000000206027221 */ /* 0x008fc80000000100 */
[----:B------:R-:W-:Y:S01]  /*0200*/  @!P2 FMUL R7, R7, 16777216 ;  /* 0x4b8000000707a820 */ /* 0x000fe20000400000 */
[----:B------:R-:W-:-:S03]  /*0210*/  FADD R3, -R6, R3 ;  /* 0x0000000306037221 */ /* 0x000fc60000000100 */
[----:B0-----:R-:W-:-:S04]  /*0220*/  FMUL R7, R12, R7 ;  /* 0x000000070c077220 */ /* 0x001fc80000400000 */
[-C--:B------:R-:W-:Y:S01]  /*0230*/  FMUL R2, R2, R7.reuse ;  /* 0x0000000702027220 */ /* 0x080fe20000400000 */
[----:B------:R-:W-:-:S03]  /*0240*/  FMUL R6, R3, R7 ;  /* 0x0000000703067220 */ /* 0x000fc60000400000 */
[C-C-:B----4-:R-:W-:Y:S01]  /*0250*/  FFMA R2, R8.reuse, R2, R11.reuse ;  /* 0x0000000208027223 */ /* 0x150fe2000000000b */
[----:B------:R-:W-:-:S04]  /*0260*/  FFMA R6, R8, R6, R11 ;  /* 0x0000000608067223 */ /* 0x000fc8000000000b */
[----:B------:R-:W-:Y:S02]  /*0270*/  FSETP.GEU.AND P1, PT, R2, RZ, PT ;  /* 0x000000ff0200720b */ /* 0x000fe40003f2e000 */
[----:B------:R-:W-:Y:S02]  /*0280*/  FSETP.GEU.AND P2, PT, R6, RZ, PT ;  /* 0x000000ff0600720b */ /* 0x000fe40003f4e000 */
[----:B------:R-:W-:Y:S02]  /*0290*/  FSEL R2, R2, RZ, P1 ;  /* 0x000000ff02027208 */ /* 0x000fe40000800000 */
[----:B------:R-:W-:Y:S01]  /*02a0*/  FSEL R3, R6, RZ, P2 ;  /* 0x000000ff06037208 */ /* 0x000fe20001000000 */
[----:B------:R-:W-:Y:S08]  /*02b0*/  @P0 EXIT ;  /* 0x000000000000094d */ /* 0x000ff00003800000 */
[----:B------:R-:W-:Y:S01]  /*02c0*/  STG.E.64 desc[UR4][R4.64], R2 ;  /* 0x0000000204007986 */ /* 0x000fe2000c101b04 */
[----:B------:R-:W-:Y:S05]  /*02d0*/  EXIT ;  /* 0x000000000000794d */ /* 0x000fea0003800000 */
.L_x_0:
[----:B------:R-:W-:-:S00]  /*02e0*/  BRA `(.L_x_0) ;  /* 0xfffffffc00fc7947 */ /* 0x000fc0000383ffff */
[----:B------:R-:W-:-:S00]  /*02f0*/  NOP ;  /* 0x0000000000007918 */ /* 0x000fc00000000000 */
        /* <DEDUP_REMOVED lines=8> */
.L_x_1:


//--------------------- .nv.global.init           --------------------------
	.section	.nv.global.init,"aw",@progbits
.nv.global.init:
	.type		_$_str,@object
	.size		_$_str,(_$_str_$_2 - _$_str)
_$_str:
        /*0000*/ 	.byte	0x5f, 0x5f, 0x43, 0x55, 0x44, 0x41, 0x5f, 0x46, 0x54, 0x5a, 0x00
	.type		_$_str_$_2,@object
	.size		_$_str_$_2,(.L_1 - _$_str_$_2)
_$_str_$_2:
        /*000b*/ 	.byte	0x5f, 0x5f, 0x43, 0x55, 0x44, 0x41, 0x5f, 0x50, 0x52, 0x45, 0x43, 0x5f, 0x53, 0x51, 0x52, 0x54
        /*001b*/ 	.byte	0x00
.L_1:


//--------------------- .nv.constant0.triton_poi_fused__native_batch_norm_legit_no_training_relu_1 --------------------------
	.section	.nv.constant0.triton_poi_fused__native_batch_norm_legit_no_training_relu_1,"a",@progbits
	.sectionflags	@""
	.align	4
.nv.constant0.triton_poi_fused__native_batch_norm_legit_no_training_relu_1:
	.zero		580
